	.headerflags	@"EF_CUDA_TEXMODE_UNIFIED EF_CUDA_64BIT_ADDRESS EF_CUDA_ACCELERATORS EF_CUDA_SM90 EF_CUDA_VIRTUAL_SM(EF_CUDA_SM90)"
	.elftype	@"ET_EXEC"


//--------------------- .nv.info                  --------------------------
	.section	.nv.info,"",@"SHT_CUDA_INFO"
	.align	4


	//----- nvinfo : EIATTR_REGCOUNT
	.align		4
        /*0000*/ 	.byte	0x04, 0x2f
        /*0002*/ 	.short	(.L_2 - .L_1)
	.align		4
.L_1:
        /*0004*/ 	.word	index@(triton_poi_fused_gelu_mul_0)
        /*0008*/ 	.word	0x0000000f


	//----- nvinfo : EIATTR_MIN_STACK_SIZE
	.align		4
.L_2:
        /*000c*/ 	.byte	0x04, 0x12
        /*000e*/ 	.short	(.L_4 - .L_3)
	.align		4
.L_3:
        /*0010*/ 	.word	index@(triton_poi_fused_gelu_mul_0)
        /*0014*/ 	.word	0x00000000


	//----- nvinfo : EIATTR_FRAME_SIZE
	.align		4
.L_4:
        /*0018*/ 	.byte	0x04, 0x11
        /*001a*/ 	.short	(.L_6 - .L_5)
	.align		4
.L_5:
        /*001c*/ 	.word	index@(triton_poi_fused_gelu_mul_0)
        /*0020*/ 	.word	0x00000000


	//----- nvinfo : EIATTR_MIN_STACK_SIZE
	.align		4
.L_6:
        /*0024*/ 	.byte	0x04, 0x12
        /*0026*/ 	.short	(.L_8 - .L_7)
	.align		4
.L_7:
        /*0028*/ 	.word	index@(triton_poi_fused_gelu_mul_0)
        /*002c*/ 	.word	0x00000000
.L_8:


//--------------------- .nv.info.triton_poi_fused_gelu_mul_0 --------------------------
	.section	.nv.info.triton_poi_fused_gelu_mul_0,"",@"SHT_CUDA_INFO"
	.sectionflags	@""
	.align	4


	//----- nvinfo : EIATTR_CUDA_API_VERSION
	.align		4
        /*0000*/ 	.byte	0x04, 0x37
        /*0002*/ 	.short	(.L_10 - .L_9)
.L_9:
        /*0004*/ 	.word	0x0000007c


	//----- nvinfo : EIATTR_KPARAM_INFO
	.align		4
.L_10:
        /*0008*/ 	.byte	0x04, 0x17
        /*000a*/ 	.short	(.L_12 - .L_11)
.L_11:
        /*000c*/ 	.word	0x00000000
        /*0010*/ 	.short	0x0002
        /*0012*/ 	.short	0x0010
        /*0014*/ 	.byte	0x00, 0xf0, 0x11, 0x00


	//----- nvinfo : EIATTR_KPARAM_INFO
	.align		4
.L_12:
        /*0018*/ 	.byte	0x04, 0x17
        /*001a*/ 	.short	(.L_14 - .L_13)
.L_13:
        /*001c*/ 	.word	0x00000000
        /*0020*/ 	.short	0x0001
        /*0022*/ 	.short	0x0008
        /*0024*/ 	.byte	0x00, 0xf4, 0x21, 0x00


	//----- nvinfo : EIATTR_KPARAM_INFO
	.align		4
.L_14:
        /*0028*/ 	.byte	0x04, 0x17
        /*002a*/ 	.short	(.L_16 - .L_15)
.L_15:
        /*002c*/ 	.word	0x00000000
        /*0030*/ 	.short	0x0000
        /*0032*/ 	.short	0x0000
        /*0034*/ 	.byte	0x00, 0xf4, 0x21, 0x00


	//----- nvinfo : EIATTR_SPARSE_MMA_MASK
	.align		4
.L_16:
        /*0038*/ 	.byte	0x03, 0x50
        /*003a*/ 	.short	0x0000


	//----- nvinfo : EIATTR_MAXREG_COUNT
	.align		4
        /*003c*/ 	.byte	0x03, 0x1b
        /*003e*/ 	.short	0x00ff


	//----- nvinfo : EIATTR_EXIT_INSTR_OFFSETS
	.align		4
        /*0040*/ 	.byte	0x04, 0x1c
        /*0042*/ 	.short	(.L_18 - .L_17)


	//   ....[0]....
.L_17:
        /*0044*/ 	.word	0x00000370


	//   ....[1]....
        /*0048*/ 	.word	0x00000390


	//----- nvinfo : EIATTR_REQNTID
	.align		4
.L_18:
        /*004c*/ 	.byte	0x04, 0x10
        /*004e*/ 	.short	(.L_20 - .L_19)
.L_19:
        /*0050*/ 	.word	0x00000080
        /*0054*/ 	.word	0x00000001
        /*0058*/ 	.word	0x00000001


	//----- nvinfo : EIATTR_CBANK_PARAM_SIZE
	.align		4
.L_20:
        /*005c*/ 	.byte	0x03, 0x19
        /*005e*/ 	.short	0x0014


	//----- nvinfo : EIATTR_PARAM_CBANK
	.align		4
        /*0060*/ 	.byte	0x04, 0x0a
        /*0062*/ 	.short	(.L_22 - .L_21)
	.align		4
.L_21:
        /*0064*/ 	.word	index@(.nv.constant0.triton_poi_fused_gelu_mul_0)
        /*0068*/ 	.short	0x0210
        /*006a*/ 	.short	0x0014


	//----- nvinfo : EIATTR_SW_WAR
	.align		4
.L_22:
        /*006c*/ 	.byte	0x04, 0x36
        /*006e*/ 	.short	(.L_24 - .L_23)
.L_23:
        /*0070*/ 	.word	0x00000008
.L_24:


//--------------------- .nv.callgraph             --------------------------
	.section	.nv.callgraph,"",@"SHT_CUDA_CALLGRAPH"
	.align	4
	.sectionentsize	8
	.align		4
        /*0000*/ 	.word	0x00000000
	.align		4
        /*0004*/ 	.word	0xffffffff
	.align		4
        /*0008*/ 	.word	0x00000000
	.align		4
        /*000c*/ 	.word	0xfffffffe
	.align		4
        /*0010*/ 	.word	0x00000000
	.align		4
        /*0014*/ 	.word	0xfffffffd
	.align		4
        /*0018*/ 	.word	0x00000000
	.align		4
        /*001c*/ 	.word	0xfffffffc


//--------------------- .nv.constant4             --------------------------
	.section	.nv.constant4,"a",@progbits
	.align	8
	.align		8
.nv.constant4:
        /*0000*/ 	.dword	_$_str


//--------------------- .text.triton_poi_fused_gelu_mul_0 --------------------------
	.section	.text.triton_poi_fused_gelu_mul_0,"ax",@progbits
	.align	128
        .global         triton_poi_fused_gelu_mul_0
        .type           triton_poi_fused_gelu_mul_0,@function
        .size           triton_poi_fused_gelu_mul_0,(.L_x_1 - triton_poi_fused_gelu_mul_0)
        .other          triton_poi_fused_gelu_mul_0,@"STO_CUDA_ENTRY STV_DEFAULT"
triton_poi_fused_gelu_mul_0:
.text.triton_poi_fused_gelu_mul_0:
[----:B------:R-:W0:Y:S02]  /*0000*/  LDC R1, c[0x0][0x28] ;  /* 0x00000a00ff017b82 */ /* 0x000e240000000800 */
[----:B------:R-:W1:Y:S01]  /*0010*/  S2R R0, SR_TID.X ;  /* 0x0000000000007919 */ /* 0x000e620000002100 */
[----:B------:R-:W2:Y:S01]  /*0020*/  LDC.64 R4, c[0x0][0x210] ;  /* 0x00008400ff047b82 */ /* 0x000ea20000000a00 */
[----:B------:R-:W-:Y:S01]  /*0030*/  ULDC.64 UR4, c[0x0][0x208] ;  /* 0x0000820000047ab9 */ /* 0x000fe20000000a00 */
[----:B------:R-:W3:Y:S01]  /*0040*/  S2R R3, SR_CTAID.X ;  /* 0x0000000000037919 */ /* 0x000ee20000002500 */
[----:B-1----:R-:W-:-:S04]  /*0050*/  LOP3.LUT R0, R0, 0x7f, RZ, 0xc0, !PT ;  /* 0x0000007f00007812 */ /* 0x002fc800078ec0ff */
[----:B---3--:R-:W-:-:S04]  /*0060*/  LEA R0, R3, R0, 0x7 ;  /* 0x0000000003007211 */ /* 0x008fc800078e38ff */
[----:B------:R-:W-:Y:S02]  /*0070*/  SHF.R.S32.HI R3, RZ, 0x1f, R0 ;  /* 0x0000001fff037819 */ /* 0x000fe40000011400 */
[----:B------:R-:W-:Y:S02]  /*0080*/  ISETP.GE.AND P0, PT, R0, 0x400, PT ;  /* 0x000004000000780c */ /* 0x000fe40003f06270 */
[----:B------:R-:W-:-:S04]  /*0090*/  LEA.HI R3, R3, R0, RZ, 0x4 ;  /* 0x0000000003037211 */ /* 0x000fc800078f20ff */
[C---:B------:R-:W-:Y:S02]  /*00a0*/  SHF.L.U32 R2, R3.reuse, 0x1, RZ ;  /* 0x0000000103027819 */ /* 0x040fe400000006ff */
[----:B------:R-:W-:Y:S02]  /*00b0*/  LOP3.LUT R3, R3, 0xfffffff0, RZ, 0xc0, !PT ;  /* 0xfffffff003037812 */ /* 0x000fe400078ec0ff */
[----:B------:R-:W-:-:S04]  /*00c0*/  LOP3.LUT R2, R2, 0xffffffe0, RZ, 0xc0, !PT ;  /* 0xffffffe002027812 */ /* 0x000fc800078ec0ff */
[----:B------:R-:W-:Y:S02]  /*00d0*/  IADD3 R9, R2, R0, -R3 ;  /* 0x0000000002097210 */ /* 0x000fe40007ffe803 */
[----:B------:R-:W-:-:S03]  /*00e0*/  CS2R R2, SRZ ;  /* 0x0000000000027805 */ /* 0x000fc6000001ff00 */
[----:B------:R-:W-:-:S04]  /*00f0*/  VIADD R7, R9, 0x10 ;  /* 0x0000001009077836 */ /* 0x000fc80000000000 */
[----:B--2---:R-:W-:-:S05]  /*0100*/  IMAD.WIDE R6, R7, 0x4, R4 ;  /* 0x0000000407067825 */ /* 0x004fca00078e0204 */
[----:B------:R1:W2:Y:S01]  /*0110*/  @!P0 LDG.E R2, desc[UR4][R6.64] ;  /* 0x0000000406028981 */ /* 0x0002a2000c1e1900 */
[----:B------:R-:W-:-:S05]  /*0120*/  IMAD.WIDE R4, R9, 0x4, R4 ;  /* 0x0000000409047825 */ /* 0x000fca00078e0204 */
[----:B------:R3:W4:Y:S01]  /*0130*/  @!P0 LDG.E R3, desc[UR4][R4.64] ;  /* 0x0000000404038981 */ /* 0x000722000c1e1900 */
[----:B------:R-:W-:Y:S01]  /*0140*/  HFMA2.MMA R8, -RZ, RZ, 0.470947265625, -12.46875 ;  /* 0x3789ca3cff087435 */ /* 0x000fe200000001ff */
[----:B------:R-:W-:Y:S01]  /*0150*/  MOV R9, 0xb9f560b9 ;  /* 0xb9f560b900097802 */ /* 0x000fe20000000f00 */
[----:B------:R-:W-:Y:S02]  /*0160*/  IMAD.MOV.U32 R10, RZ, RZ, 0x3bac840b ;  /* 0x3bac840bff0a7424 */ /* 0x000fe400078e00ff */
[----:B-1----:R-:W-:Y:S01]  /*0170*/  IMAD.MOV.U32 R6, RZ, RZ, -0x42f37e9e ;  /* 0xbd0c8162ff067424 */ /* 0x002fe200078e00ff */
[----:B---3--:R-:W-:Y:S01]  /*0180*/  HFMA2.MMA R4, -RZ, RZ, 1.52734375, -41152 ;  /* 0x3e1cf906ff047435 */ /* 0x008fe200000001ff */
[----:B------:R-:W-:Y:S01]  /*0190*/  MOV R5, 0x3f6a937e ;  /* 0x3f6a937e00057802 */ /* 0x000fe20000000f00 */
[C---:B--2---:R-:W-:Y:S01]  /*01a0*/  FMUL R12, R2.reuse, 0.70710676908493041992 ;  /* 0x3f3504f3020c7820 */ /* 0x044fe20000400000 */
[----:B------:R-:W-:-:S03]  /*01b0*/  FMUL R2, R2, 0.5 ;  /* 0x3f00000002027820 */ /* 0x000fc60000400000 */
[----:B------:R-:W-:-:S05]  /*01c0*/  FADD.FTZ R11, |R12|, -RZ ;  /* 0x800000ff0c0b7221 */ /* 0x000fca0000010200 */
[----:B------:R-:W-:-:S13]  /*01d0*/  FSETP.GE.AND P1, PT, R11, 1.0029599666595458984, PT ;  /* 0x3f8060fe0b00780b */ /* 0x000fda0003f26000 */
[----:B------:R-:W-:Y:S01]  /*01e0*/  @!P1 MOV R8, 0x38b1e96a ;  /* 0x38b1e96a00089802 */ /* 0x000fe20000000f00 */
[----:B------:R-:W-:Y:S01]  /*01f0*/  @!P1 FMUL R11, R12, R12 ;  /* 0x0000000c0c0b9220 */ /* 0x000fe20000400000 */
[----:B------:R-:W-:Y:S01]  /*0200*/  @!P1 MOV R9, 0xba574d20 ;  /* 0xba574d2000099802 */ /* 0x000fe20000000f00 */
[----:B------:R-:W-:Y:S01]  /*0210*/  @!P1 IMAD.MOV.U32 R6, RZ, RZ, -0x4323e419 ;  /* 0xbcdc1be7ff069424 */ /* 0x000fe200078e00ff */
[----:B------:R-:W-:Y:S02]  /*0220*/  @!P1 MOV R10, 0x3baad5ea ;  /* 0x3baad5ea000a9802 */ /* 0x000fe40000000f00 */
[----:B------:R-:W-:Y:S01]  /*0230*/  @!P1 MOV R4, 0x3de718af ;  /* 0x3de718af00049802 */ /* 0x000fe20000000f00 */
[----:B------:R-:W-:Y:S01]  /*0240*/  FFMA.FTZ R9, R11, R8, R9 ;  /* 0x000000080b097223 */ /* 0x000fe20000010009 */
[----:B------:R-:W-:-:S03]  /*0250*/  @!P1 MOV R5, 0xbec093ac ;  /* 0xbec093ac00059802 */ /* 0x000fc60000000f00 */
[----:B------:R-:W-:-:S04]  /*0260*/  FFMA.FTZ R9, R9, R11, R10 ;  /* 0x0000000b09097223 */ /* 0x000fc8000001000a */
[-C--:B------:R-:W-:Y:S01]  /*0270*/  FFMA.FTZ R9, R9, R11.reuse, R6 ;  /* 0x0000000b09097223 */ /* 0x080fe20000010006 */
[----:B------:R-:W-:Y:S01]  /*0280*/  IMAD.MOV.U32 R6, RZ, RZ, 0x3f20d842 ;  /* 0x3f20d842ff067424 */ /* 0x000fe200078e00ff */
[----:B------:R-:W-:Y:S02]  /*0290*/  @!P1 MOV R6, 0x3e0375d3 ;  /* 0x3e0375d300069802 */ /* 0x000fe40000000f00 */
[----:B------:R-:W-:-:S04]  /*02a0*/  FFMA.FTZ R4, R9, R11, R4 ;  /* 0x0000000b09047223 */ /* 0x000fc80000010004 */
[----:B------:R-:W-:Y:S01]  /*02b0*/  FFMA.FTZ R5, R4, R11, R5 ;  /* 0x0000000b04057223 */ /* 0x000fe20000010005 */
[----:B------:R-:W-:-:S03]  /*02c0*/  FSEL R4, -R11, R12, P1 ;  /* 0x0000000c0b047208 */ /* 0x000fc60000800100 */
[----:B------:R-:W-:-:S04]  /*02d0*/  FFMA.FTZ R5, R5, R11, R6 ;  /* 0x0000000b05057223 */ /* 0x000fc80000010006 */
[----:B------:R-:W-:Y:S02]  /*02e0*/  FFMA.FTZ R6, R5, R4, R4 ;  /* 0x0000000405067223 */ /* 0x000fe40000010004 */
[----:B------:R-:W1:Y:S02]  /*02f0*/  LDC.64 R4, c[0x0][0x218] ;  /* 0x00008600ff047b82 */ /* 0x000e640000000a00 */
[----:B------:R-:W2:Y:S02]  /*0300*/  @P1 MUFU.EX2 R7, R6 ;  /* 0x0000000600071308 */ /* 0x000ea40000000800 */
[----:B--2---:R-:W-:-:S05]  /*0310*/  @P1 FADD R7, -R7, 1 ;  /* 0x3f80000007071421 */ /* 0x004fca0000000100 */
[----:B------:R-:W-:Y:S01]  /*0320*/  @P1 LOP3.LUT R6, R7, 0x80000000, R12, 0xf8, !PT ;  /* 0x8000000007061812 */ /* 0x000fe200078ef80c */
[----:B-1----:R-:W-:-:S04]  /*0330*/  IMAD.WIDE R4, R0, 0x4, R4 ;  /* 0x0000000400047825 */ /* 0x002fc800078e0204 */
[----:B------:R-:W-:-:S04]  /*0340*/  FADD R7, R6, 1 ;  /* 0x3f80000006077421 */ /* 0x000fc80000000000 */
[----:B------:R-:W-:-:S04]  /*0350*/  FMUL R2, R2, R7 ;  /* 0x0000000702027220 */ /* 0x000fc80000400000 */
[----:B----4-:R-:W-:Y:S01]  /*0360*/  FMUL R3, R2, R3 ;  /* 0x0000000302037220 */ /* 0x010fe20000400000 */
[----:B------:R-:W-:Y:S06]  /*0370*/  @P0 EXIT ;  /* 0x000000000000094d */ /* 0x000fec0003800000 */
[----:B------:R-:W-:Y:S01]  /*0380*/  STG.E desc[UR4][R4.64], R3 ;  /* 0x0000000304007986 */ /* 0x000fe2000c101904 */
[----:B------:R-:W-:Y:S05]  /*0390*/  EXIT ;  /* 0x000000000000794d */ /* 0x000fea0003800000 */
.L_x_0:
[----:B------:R-:W-:-:S00]  /*03a0*/  BRA `(.L_x_0) ;  /* 0xfffffffc00fc7947 */ /* 0x000fc0000383ffff */
[----:B------:R-:W-:-:S00]  /*03b0*/  NOP ;  /* 0x0000000000007918 */ /* 0x000fc00000000000 */
        /* <DEDUP_REMOVED lines=12> */
.L_x_1:


//--------------------- .nv.global.init           --------------------------
	.section	.nv.global.init,"aw",@progbits
.nv.global.init:
	.type		_$_str,@object
	.size		_$_str,(.L_0 - _$_str)
_$_str:
        /*0000*/ 	.byte	0x5f, 0x5f, 0x43, 0x55, 0x44, 0x41, 0x5f, 0x46, 0x54, 0x5a, 0x00
.L_0:


//--------------------- .nv.constant0.triton_poi_fused_gelu_mul_0 --------------------------
	.section	.nv.constant0.triton_poi_fused_gelu_mul_0,"a",@progbits
	.sectionflags	@""
	.align	4
.nv.constant0.triton_poi_fused_gelu_mul_0:
	.zero		548
